//
// Generated by NVIDIA NVVM Compiler
//
// Compiler Build ID: CL-36424714
// Cuda compilation tools, release 13.0, V13.0.88
// Based on NVVM 20.0.0
//

.version 9.0
.target sm_100
.address_size 64

	// .globl	_Z12sharedBucketPiS_i
// _ZZ12sharedBucketPiS_iE11local_array has been demoted

.visible .entry _Z12sharedBucketPiS_i(
	.param .u64 .ptr .align 1 _Z12sharedBucketPiS_i_param_0,
	.param .u64 .ptr .align 1 _Z12sharedBucketPiS_i_param_1,
	.param .u32 _Z12sharedBucketPiS_i_param_2
)
{
	.reg .pred 	%p<8>;
	.reg .b32 	%r<97>;
	.reg .b64 	%rd<13>;
	// demoted variable
	.shared .align 4 .b8 _ZZ12sharedBucketPiS_iE11local_array[40];
	ld.param.u64 	%rd3, [_Z12sharedBucketPiS_i_param_0];
	ld.param.u64 	%rd2, [_Z12sharedBucketPiS_i_param_1];
	ld.param.u32 	%r13, [_Z12sharedBucketPiS_i_param_2];
	cvta.to.global.u64 	%rd1, %rd3;
	mov.u32 	%r14, %ctaid.x;
	mov.u32 	%r15, %ntid.x;
	mov.u32 	%r1, %tid.x;
	mad.lo.s32 	%r95, %r14, %r15, %r1;
	mov.u32 	%r16, %nctaid.x;
	mul.lo.s32 	%r3, %r15, %r16;
	setp.ge.s32 	%p1, %r95, %r13;
	@%p1 bra 	$L__BB0_7;
	add.s32 	%r17, %r95, %r3;
	max.s32 	%r18, %r13, %r17;
	setp.lt.s32 	%p2, %r17, %r13;
	selp.u32 	%r19, 1, 0, %p2;
	add.s32 	%r20, %r17, %r19;
	sub.s32 	%r21, %r18, %r20;
	div.u32 	%r22, %r21, %r3;
	add.s32 	%r4, %r22, %r19;
	and.b32  	%r23, %r4, 3;
	setp.eq.s32 	%p3, %r23, 3;
	@%p3 bra 	$L__BB0_4;
	add.s32 	%r24, %r4, 1;
	and.b32  	%r25, %r24, 3;
	neg.s32 	%r93, %r25;
$L__BB0_3:
	.pragma "nounroll";
	mul.wide.s32 	%rd4, %r95, 4;
	add.s64 	%rd5, %rd1, %rd4;
	ld.global.u32 	%r26, [%rd5];
	mul.hi.s32 	%r27, %r26, 1374389535;
	shr.u32 	%r28, %r27, 31;
	shr.s32 	%r29, %r27, 5;
	add.s32 	%r30, %r29, %r28;
	shl.b32 	%r31, %r30, 2;
	mov.u32 	%r32, _ZZ12sharedBucketPiS_iE11local_array;
	add.s32 	%r33, %r32, %r31;
	atom.shared.add.u32 	%r34, [%r33], 1;
	add.s32 	%r95, %r95, %r3;
	add.s32 	%r93, %r93, 1;
	setp.ne.s32 	%p4, %r93, 0;
	@%p4 bra 	$L__BB0_3;
$L__BB0_4:
	setp.lt.u32 	%p5, %r4, 3;
	@%p5 bra 	$L__BB0_7;
	mov.u32 	%r41, _ZZ12sharedBucketPiS_iE11local_array;
	mul.wide.s32 	%rd8, %r3, 4;
	shl.b32 	%r68, %r3, 2;
$L__BB0_6:
	mul.wide.s32 	%rd6, %r95, 4;
	add.s64 	%rd7, %rd1, %rd6;
	ld.global.u32 	%r35, [%rd7];
	mul.hi.s32 	%r36, %r35, 1374389535;
	shr.u32 	%r37, %r36, 31;
	shr.s32 	%r38, %r36, 5;
	add.s32 	%r39, %r38, %r37;
	shl.b32 	%r40, %r39, 2;
	add.s32 	%r42, %r41, %r40;
	atom.shared.add.u32 	%r43, [%r42], 1;
	add.s64 	%rd9, %rd7, %rd8;
	ld.global.u32 	%r44, [%rd9];
	mul.hi.s32 	%r45, %r44, 1374389535;
	shr.u32 	%r46, %r45, 31;
	shr.s32 	%r47, %r45, 5;
	add.s32 	%r48, %r47, %r46;
	shl.b32 	%r49, %r48, 2;
	add.s32 	%r50, %r41, %r49;
	atom.shared.add.u32 	%r51, [%r50], 1;
	add.s64 	%rd10, %rd9, %rd8;
	ld.global.u32 	%r52, [%rd10];
	mul.hi.s32 	%r53, %r52, 1374389535;
	shr.u32 	%r54, %r53, 31;
	shr.s32 	%r55, %r53, 5;
	add.s32 	%r56, %r55, %r54;
	shl.b32 	%r57, %r56, 2;
	add.s32 	%r58, %r41, %r57;
	atom.shared.add.u32 	%r59, [%r58], 1;
	add.s64 	%rd11, %rd10, %rd8;
	ld.global.u32 	%r60, [%rd11];
	mul.hi.s32 	%r61, %r60, 1374389535;
	shr.u32 	%r62, %r61, 31;
	shr.s32 	%r63, %r61, 5;
	add.s32 	%r64, %r63, %r62;
	shl.b32 	%r65, %r64, 2;
	add.s32 	%r66, %r41, %r65;
	atom.shared.add.u32 	%r67, [%r66], 1;
	add.s32 	%r95, %r68, %r95;
	setp.lt.s32 	%p6, %r95, %r13;
	@%p6 bra 	$L__BB0_6;
$L__BB0_7:
	bar.sync 	0;
	mov.u32 	%r69, %tid.y;
	mov.u32 	%r70, %tid.z;
	or.b32  	%r71, %r69, %r70;
	or.b32  	%r72, %r71, %r1;
	setp.ne.s32 	%p7, %r72, 0;
	@%p7 bra 	$L__BB0_9;
	cvta.to.global.u64 	%rd12, %rd2;
	ld.shared.u32 	%r73, [_ZZ12sharedBucketPiS_iE11local_array];
	atom.global.add.u32 	%r74, [%rd12], %r73;
	ld.shared.u32 	%r75, [_ZZ12sharedBucketPiS_iE11local_array+4];
	atom.global.add.u32 	%r76, [%rd12+4], %r75;
	ld.shared.u32 	%r77, [_ZZ12sharedBucketPiS_iE11local_array+8];
	atom.global.add.u32 	%r78, [%rd12+8], %r77;
	ld.shared.u32 	%r79, [_ZZ12sharedBucketPiS_iE11local_array+12];
	atom.global.add.u32 	%r80, [%rd12+12], %r79;
	ld.shared.u32 	%r81, [_ZZ12sharedBucketPiS_iE11local_array+16];
	atom.global.add.u32 	%r82, [%rd12+16], %r81;
	ld.shared.u32 	%r83, [_ZZ12sharedBucketPiS_iE11local_array+20];
	atom.global.add.u32 	%r84, [%rd12+20], %r83;
	ld.shared.u32 	%r85, [_ZZ12sharedBucketPiS_iE11local_array+24];
	atom.global.add.u32 	%r86, [%rd12+24], %r85;
	ld.shared.u32 	%r87, [_ZZ12sharedBucketPiS_iE11local_array+28];
	atom.global.add.u32 	%r88, [%rd12+28], %r87;
	ld.shared.u32 	%r89, [_ZZ12sharedBucketPiS_iE11local_array+32];
	atom.global.add.u32 	%r90, [%rd12+32], %r89;
	ld.shared.u32 	%r91, [_ZZ12sharedBucketPiS_iE11local_array+36];
	atom.global.add.u32 	%r92, [%rd12+36], %r91;
$L__BB0_9:
	bar.sync 	0;
	ret;

}
	// .globl	_Z6bucketPiS_i
.visible .entry _Z6bucketPiS_i(
	.param .u64 .ptr .align 1 _Z6bucketPiS_i_param_0,
	.param .u64 .ptr .align 1 _Z6bucketPiS_i_param_1,
	.param .u32 _Z6bucketPiS_i_param_2
)
{
	.reg .pred 	%p<7>;
	.reg .b32 	%r<61>;
	.reg .b64 	%rd<23>;

	ld.param.u64 	%rd3, [_Z6bucketPiS_i_param_0];
	ld.param.u64 	%rd4, [_Z6bucketPiS_i_param_1];
	ld.param.u32 	%r12, [_Z6bucketPiS_i_param_2];
	cvta.to.global.u64 	%rd1, %rd4;
	cvta.to.global.u64 	%rd2, %rd3;
	mov.u32 	%r13, %ctaid.x;
	mov.u32 	%r14, %ntid.x;
	mov.u32 	%r15, %tid.x;
	mad.lo.s32 	%r59, %r13, %r14, %r15;
	mov.u32 	%r16, %nctaid.x;
	mul.lo.s32 	%r2, %r14, %r16;
	setp.ge.s32 	%p1, %r59, %r12;
	@%p1 bra 	$L__BB1_7;
	add.s32 	%r17, %r59, %r2;
	max.s32 	%r18, %r12, %r17;
	setp.lt.s32 	%p2, %r17, %r12;
	selp.u32 	%r19, 1, 0, %p2;
	add.s32 	%r20, %r17, %r19;
	sub.s32 	%r21, %r18, %r20;
	div.u32 	%r22, %r21, %r2;
	add.s32 	%r3, %r22, %r19;
	and.b32  	%r23, %r3, 3;
	setp.eq.s32 	%p3, %r23, 3;
	@%p3 bra 	$L__BB1_4;
	add.s32 	%r24, %r3, 1;
	and.b32  	%r25, %r24, 3;
	neg.s32 	%r57, %r25;
$L__BB1_3:
	.pragma "nounroll";
	mul.wide.s32 	%rd5, %r59, 4;
	add.s64 	%rd6, %rd2, %rd5;
	ld.global.u32 	%r26, [%rd6];
	mul.hi.s32 	%r27, %r26, 1374389535;
	shr.u32 	%r28, %r27, 31;
	shr.s32 	%r29, %r27, 5;
	add.s32 	%r30, %r29, %r28;
	mul.wide.s32 	%rd7, %r30, 4;
	add.s64 	%rd8, %rd1, %rd7;
	atom.global.add.u32 	%r31, [%rd8], 1;
	add.s32 	%r59, %r59, %r2;
	add.s32 	%r57, %r57, 1;
	setp.ne.s32 	%p4, %r57, 0;
	@%p4 bra 	$L__BB1_3;
$L__BB1_4:
	setp.lt.u32 	%p5, %r3, 3;
	@%p5 bra 	$L__BB1_7;
	mul.wide.s32 	%rd13, %r2, 4;
	shl.b32 	%r56, %r2, 2;
$L__BB1_6:
	mul.wide.s32 	%rd9, %r59, 4;
	add.s64 	%rd10, %rd2, %rd9;
	ld.global.u32 	%r32, [%rd10];
	mul.hi.s32 	%r33, %r32, 1374389535;
	shr.u32 	%r34, %r33, 31;
	shr.s32 	%r35, %r33, 5;
	add.s32 	%r36, %r35, %r34;
	mul.wide.s32 	%rd11, %r36, 4;
	add.s64 	%rd12, %rd1, %rd11;
	atom.global.add.u32 	%r37, [%rd12], 1;
	add.s64 	%rd14, %rd10, %rd13;
	ld.global.u32 	%r38, [%rd14];
	mul.hi.s32 	%r39, %r38, 1374389535;
	shr.u32 	%r40, %r39, 31;
	shr.s32 	%r41, %r39, 5;
	add.s32 	%r42, %r41, %r40;
	mul.wide.s32 	%rd15, %r42, 4;
	add.s64 	%rd16, %rd1, %rd15;
	atom.global.add.u32 	%r43, [%rd16], 1;
	add.s64 	%rd17, %rd14, %rd13;
	ld.global.u32 	%r44, [%rd17];
	mul.hi.s32 	%r45, %r44, 1374389535;
	shr.u32 	%r46, %r45, 31;
	shr.s32 	%r47, %r45, 5;
	add.s32 	%r48, %r47, %r46;
	mul.wide.s32 	%rd18, %r48, 4;
	add.s64 	%rd19, %rd1, %rd18;
	atom.global.add.u32 	%r49, [%rd19], 1;
	add.s64 	%rd20, %rd17, %rd13;
	ld.global.u32 	%r50, [%rd20];
	mul.hi.s32 	%r51, %r50, 1374389535;
	shr.u32 	%r52, %r51, 31;
	shr.s32 	%r53, %r51, 5;
	add.s32 	%r54, %r53, %r52;
	mul.wide.s32 	%rd21, %r54, 4;
	add.s64 	%rd22, %rd1, %rd21;
	atom.global.add.u32 	%r55, [%rd22], 1;
	add.s32 	%r59, %r56, %r59;
	setp.lt.s32 	%p6, %r59, %r12;
	@%p6 bra 	$L__BB1_6;
$L__BB1_7:
	ret;

}
	// .globl	_Z7prescanPii
.visible .entry _Z7prescanPii(
	.param .u64 .ptr .align 1 _Z7prescanPii_param_0,
	.param .u32 _Z7prescanPii_param_1
)
{
	.reg .pred 	%p<5>;
	.reg .b32 	%r<22>;
	.reg .b64 	%rd<13>;

	ld.param.u64 	%rd3, [_Z7prescanPii_param_0];
	cvta.to.global.u64 	%rd1, %rd3;
	mov.u32 	%r5, %ctaid.x;
	mov.u32 	%r6, %ntid.x;
	mov.u32 	%r7, %tid.x;
	mad.lo.s32 	%r1, %r5, %r6, %r7;
	mul.wide.u32 	%rd4, %r1, 4;
	add.s64 	%rd2, %rd1, %rd4;
	add.s32 	%r2, %r1, -1;
	setp.gt.u32 	%p1, %r2, 8;
	@%p1 bra 	$L__BB2_2;
	mul.wide.u32 	%rd5, %r2, 4;
	add.s64 	%rd6, %rd1, %rd5;
	ld.global.u32 	%r8, [%rd6];
	ld.global.u32 	%r9, [%rd2];
	add.s32 	%r10, %r9, %r8;
	st.global.u32 	[%rd2], %r10;
$L__BB2_2:
	bar.sync 	0;
	add.s32 	%r3, %r1, -2;
	setp.gt.u32 	%p2, %r3, 7;
	@%p2 bra 	$L__BB2_4;
	mul.wide.u32 	%rd7, %r3, 4;
	add.s64 	%rd8, %rd1, %rd7;
	ld.global.u32 	%r11, [%rd8];
	ld.global.u32 	%r12, [%rd2];
	add.s32 	%r13, %r12, %r11;
	st.global.u32 	[%rd2], %r13;
$L__BB2_4:
	bar.sync 	0;
	add.s32 	%r4, %r1, -4;
	setp.gt.u32 	%p3, %r4, 5;
	@%p3 bra 	$L__BB2_6;
	mul.wide.u32 	%rd9, %r4, 4;
	add.s64 	%rd10, %rd1, %rd9;
	ld.global.u32 	%r14, [%rd10];
	ld.global.u32 	%r15, [%rd2];
	add.s32 	%r16, %r15, %r14;
	st.global.u32 	[%rd2], %r16;
$L__BB2_6:
	bar.sync 	0;
	and.b32  	%r17, %r1, -2;
	setp.ne.s32 	%p4, %r17, 8;
	@%p4 bra 	$L__BB2_8;
	add.s32 	%r18, %r1, -8;
	mul.wide.u32 	%rd11, %r18, 4;
	add.s64 	%rd12, %rd1, %rd11;
	ld.global.u32 	%r19, [%rd12];
	ld.global.u32 	%r20, [%rd2];
	add.s32 	%r21, %r20, %r19;
	st.global.u32 	[%rd2], %r21;
$L__BB2_8:
	bar.sync 	0;
	ret;

}


// ===== COMPILED SASS (sm_100) =====

	.target	sm_100

	.elftype	@"ET_EXEC"


//--------------------- .note.nv.tkinfo           --------------------------
	.section	.note.nv.tkinfo,"",@"SHT_NOTE"
	.sectionflags	@"SHF_NOTE_NV_TKINFO"
	.tkinfo
        /*0018*/ 	.word	0x00000002
        /*0030*/ 	.string	""
        /*0030*/ 	.string	"ptxas"
        /*0030*/ 	.string	"Cuda compilation tools, release 13.0, V13.0.88"
        /*0030*/ 	.string	"Build cuda_13.0.r13.0/compiler.36424714_0"
        /*0030*/ 	.string	"-arch sm_100 -m 64 "



//--------------------- .note.nv.cuinfo           --------------------------
	.section	.note.nv.cuinfo,"",@"SHT_NOTE"
	.sectionflags	@"SHF_NOTE_NV_CUINFO"
        /*0018*/ 	.short	0x0002
        /*001a*/ 	.short	0x0064
        /*001c*/ 	.short	0x0082
	.zero		2


//--------------------- .nv.info                  --------------------------
	.section	.nv.info,"",@"SHT_CUDA_INFO"
	.align	4


	//----- nvinfo : EIATTR_REGCOUNT
	.align		4
        /*0000*/ 	.byte	0x04, 0x2f
        /*0002*/ 	.short	(.L_1 - .L_0)
	.align		4
.L_0:
        /*0004*/ 	.word	index@(_Z12sharedBucketPiS_i)
        /*0008*/ 	.word	0x0000001c


	//----- nvinfo : EIATTR_FRAME_SIZE
	.align		4
.L_1:
        /*000c*/ 	.byte	0x04, 0x11
        /*000e*/ 	.short	(.L_3 - .L_2)
	.align		4
.L_2:
        /*0010*/ 	.word	index@(_Z12sharedBucketPiS_i)
        /*0014*/ 	.word	0x00000000


	//----- nvinfo : EIATTR_REGCOUNT
	.align		4
.L_3:
        /*0018*/ 	.byte	0x04, 0x2f
        /*001a*/ 	.short	(.L_5 - .L_4)
	.align		4
.L_4:
        /*001c*/ 	.word	index@(_Z6bucketPiS_i)
        /*0020*/ 	.word	0x00000014


	//----- nvinfo : EIATTR_FRAME_SIZE
	.align		4
.L_5:
        /*0024*/ 	.byte	0x04, 0x11
        /*0026*/ 	.short	(.L_7 - .L_6)
	.align		4
.L_6:
        /*0028*/ 	.word	index@(_Z6bucketPiS_i)
        /*002c*/ 	.word	0x00000000


	//----- nvinfo : EIATTR_REGCOUNT
	.align		4
.L_7:
        /*0030*/ 	.byte	0x04, 0x2f
        /*0032*/ 	.short	(.L_9 - .L_8)
	.align		4
.L_8:
        /*0034*/ 	.word	index@(_Z7prescanPii)
        /*0038*/ 	.word	0x00000014


	//----- nvinfo : EIATTR_FRAME_SIZE
	.align		4
.L_9:
        /*003c*/ 	.byte	0x04, 0x11
        /*003e*/ 	.short	(.L_11 - .L_10)
	.align		4
.L_10:
        /*0040*/ 	.word	index@(_Z7prescanPii)
        /*0044*/ 	.word	0x00000000


	//----- nvinfo : EIATTR_MIN_STACK_SIZE
	.align		4
.L_11:
        /*0048*/ 	.byte	0x04, 0x12
        /*004a*/ 	.short	(.L_13 - .L_12)
	.align		4
.L_12:
        /*004c*/ 	.word	index@(_Z7prescanPii)
        /*0050*/ 	.word	0x00000000


	//----- nvinfo : EIATTR_MIN_STACK_SIZE
	.align		4
.L_13:
        /*0054*/ 	.byte	0x04, 0x12
        /*0056*/ 	.short	(.L_15 - .L_14)
	.align		4
.L_14:
        /*0058*/ 	.word	index@(_Z6bucketPiS_i)
        /*005c*/ 	.word	0x00000000


	//----- nvinfo : EIATTR_MIN_STACK_SIZE
	.align		4
.L_15:
        /*0060*/ 	.byte	0x04, 0x12
        /*0062*/ 	.short	(.L_17 - .L_16)
	.align		4
.L_16:
        /*0064*/ 	.word	index@(_Z12sharedBucketPiS_i)
        /*0068*/ 	.word	0x00000000
.L_17:


//--------------------- .nv.compat                --------------------------
	.section	.nv.compat,"",@"SHT_CUDA_COMPAT_INFO"
	.align	4
        /*0000*/ 	.byte	0x02, 0x09, 0x00, 0x00, 0x02, 0x02, 0x01, 0x00, 0x02, 0x05, 0x05, 0x00, 0x03, 0x07, 0x01, 0x01
        /*0010*/ 	.byte	0x02, 0x03, 0x00, 0x00, 0x02, 0x06, 0x01, 0x00, 0x04, 0x0b, 0x08, 0x00, 0x09, 0x00, 0x00, 0x00
        /*0020*/ 	.byte	0x00, 0x00, 0x00, 0x00


//--------------------- .nv.info._Z7prescanPii    --------------------------
	.section	.nv.info._Z7prescanPii,"",@"SHT_CUDA_INFO"
	.sectionflags	@""
	.align	4


	//----- nvinfo : EIATTR_CUDA_API_VERSION
	.align		4
        /*0000*/ 	.byte	0x04, 0x37
        /*0002*/ 	.short	(.L_19 - .L_18)
.L_18:
        /*0004*/ 	.word	0x00000082


	//----- nvinfo : EIATTR_KPARAM_INFO
	.align		4
.L_19:
        /*0008*/ 	.byte	0x04, 0x17
        /*000a*/ 	.short	(.L_21 - .L_20)
.L_20:
        /*000c*/ 	.word	0x00000000
        /*0010*/ 	.short	0x0001
        /*0012*/ 	.short	0x0008
        /*0014*/ 	.byte	0x00, 0xf0, 0x11, 0x00


	//----- nvinfo : EIATTR_KPARAM_INFO
	.align		4
.L_21:
        /*0018*/ 	.byte	0x04, 0x17
        /*001a*/ 	.short	(.L_23 - .L_22)
.L_22:
        /*001c*/ 	.word	0x00000000
        /*0020*/ 	.short	0x0000
        /*0022*/ 	.short	0x0000
        /*0024*/ 	.byte	0x00, 0xf5, 0x21, 0x00


	//----- nvinfo : EIATTR_SPARSE_MMA_MASK
	.align		4
.L_23:
        /*0028*/ 	.byte	0x03, 0x50
        /*002a*/ 	.short	0x0000


	//----- nvinfo : EIATTR_MAXREG_COUNT
	.align		4
        /*002c*/ 	.byte	0x03, 0x1b
        /*002e*/ 	.short	0x00ff


	//----- nvinfo : EIATTR_NUM_BARRIERS
	.align		4
        /*0030*/ 	.byte	0x02, 0x4c
        /*0032*/ 	.byte	0x01
	.zero		1


	//----- nvinfo : EIATTR_MERCURY_ISA_VERSION
	.align		4
        /*0034*/ 	.byte	0x03, 0x5f
        /*0036*/ 	.short	0x0101


	//----- nvinfo : EIATTR_VRC_CTA_INIT_COUNT
	.align		4
        /*0038*/ 	.byte	0x02, 0x4a
	.zero		1
	.zero		1


	//----- nvinfo : EIATTR_EXIT_INSTR_OFFSETS
	.align		4
        /*003c*/ 	.byte	0x04, 0x1c
        /*003e*/ 	.short	(.L_25 - .L_24)


	//   ....[0]....
.L_24:
        /*0040*/ 	.word	0x00000290


	//----- nvinfo : EIATTR_CBANK_PARAM_SIZE
	.align		4
.L_25:
        /*0044*/ 	.byte	0x03, 0x19
        /*0046*/ 	.short	0x000c


	//----- nvinfo : EIATTR_PARAM_CBANK
	.align		4
        /*0048*/ 	.byte	0x04, 0x0a
        /*004a*/ 	.short	(.L_27 - .L_26)
	.align		4
.L_26:
        /*004c*/ 	.word	index@(.nv.constant0._Z7prescanPii)
        /*0050*/ 	.short	0x0380
        /*0052*/ 	.short	0x000c


	//----- nvinfo : EIATTR_SW_WAR
	.align		4
.L_27:
        /*0054*/ 	.byte	0x04, 0x36
        /*0056*/ 	.short	(.L_29 - .L_28)
.L_28:
        /*0058*/ 	.word	0x00000008
.L_29:


//--------------------- .nv.info._Z6bucketPiS_i   --------------------------
	.section	.nv.info._Z6bucketPiS_i,"",@"SHT_CUDA_INFO"
	.sectionflags	@""
	.align	4


	//----- nvinfo : EIATTR_CUDA_API_VERSION
	.align		4
        /*0000*/ 	.byte	0x04, 0x37
        /*0002*/ 	.short	(.L_31 - .L_30)
.L_30:
        /*0004*/ 	.word	0x00000082


	//----- nvinfo : EIATTR_KPARAM_INFO
	.align		4
.L_31:
        /*0008*/ 	.byte	0x04, 0x17
        /*000a*/ 	.short	(.L_33 - .L_32)
.L_32:
        /*000c*/ 	.word	0x00000000
        /*0010*/ 	.short	0x0002
        /*0012*/ 	.short	0x0010
        /*0014*/ 	.byte	0x00, 0xf0, 0x11, 0x00


	//----- nvinfo : EIATTR_KPARAM_INFO
	.align		4
.L_33:
        /*0018*/ 	.byte	0x04, 0x17
        /*001a*/ 	.short	(.L_35 - .L_34)
.L_34:
        /*001c*/ 	.word	0x00000000
        /*0020*/ 	.short	0x0001
        /*0022*/ 	.short	0x0008
        /*0024*/ 	.byte	0x00, 0xf5, 0x21, 0x00


	//----- nvinfo : EIATTR_KPARAM_INFO
	.align		4
.L_35:
        /*0028*/ 	.byte	0x04, 0x17
        /*002a*/ 	.short	(.L_37 - .L_36)
.L_36:
        /*002c*/ 	.word	0x00000000
        /*0030*/ 	.short	0x0000
        /*0032*/ 	.short	0x0000
        /*0034*/ 	.byte	0x00, 0xf5, 0x21, 0x00


	//----- nvinfo : EIATTR_SPARSE_MMA_MASK
	.align		4
.L_37:
        /*0038*/ 	.byte	0x03, 0x50
        /*003a*/ 	.short	0x0000


	//----- nvinfo : EIATTR_MAXREG_COUNT
	.align		4
        /*003c*/ 	.byte	0x03, 0x1b
        /*003e*/ 	.short	0x00ff


	//----- nvinfo : EIATTR_MERCURY_ISA_VERSION
	.align		4
        /*0040*/ 	.byte	0x03, 0x5f
        /*0042*/ 	.short	0x0101


	//----- nvinfo : EIATTR_VRC_CTA_INIT_COUNT
	.align		4
        /*0044*/ 	.byte	0x02, 0x4a
	.zero		1
	.zero		1


	//----- nvinfo : EIATTR_EXIT_INSTR_OFFSETS
	.align		4
        /*0048*/ 	.byte	0x04, 0x1c
        /*004a*/ 	.short	(.L_39 - .L_38)


	//   ....[0]....
.L_38:
        /*004c*/ 	.word	0x00000090


	//   ....[1]....
        /*0050*/ 	.word	0x000003c0


	//   ....[2]....
        /*0054*/ 	.word	0x000005d0


	//----- nvinfo : EIATTR_CRS_STACK_SIZE
	.align		4
.L_39:
        /*0058*/ 	.byte	0x04, 0x1e
        /*005a*/ 	.short	(.L_41 - .L_40)
.L_40:
        /*005c*/ 	.word	0x00000000


	//----- nvinfo : EIATTR_CBANK_PARAM_SIZE
	.align		4
.L_41:
        /*0060*/ 	.byte	0x03, 0x19
        /*0062*/ 	.short	0x0014


	//----- nvinfo : EIATTR_PARAM_CBANK
	.align		4
        /*0064*/ 	.byte	0x04, 0x0a
        /*0066*/ 	.short	(.L_43 - .L_42)
	.align		4
.L_42:
        /*0068*/ 	.word	index@(.nv.constant0._Z6bucketPiS_i)
        /*006c*/ 	.short	0x0380
        /*006e*/ 	.short	0x0014


	//----- nvinfo : EIATTR_SW_WAR
	.align		4
.L_43:
        /*0070*/ 	.byte	0x04, 0x36
        /*0072*/ 	.short	(.L_45 - .L_44)
.L_44:
        /*0074*/ 	.word	0x00000008
.L_45:


//--------------------- .nv.info._Z12sharedBucketPiS_i --------------------------
	.section	.nv.info._Z12sharedBucketPiS_i,"",@"SHT_CUDA_INFO"
	.sectionflags	@""
	.align	4


	//----- nvinfo : EIATTR_CUDA_API_VERSION
	.align		4
        /*0000*/ 	.byte	0x04, 0x37
        /*0002*/ 	.short	(.L_47 - .L_46)
.L_46:
        /*0004*/ 	.word	0x00000082


	//----- nvinfo : EIATTR_KPARAM_INFO
	.align		4
.L_47:
        /*0008*/ 	.byte	0x04, 0x17
        /*000a*/ 	.short	(.L_49 - .L_48)
.L_48:
        /*000c*/ 	.word	0x00000000
        /*0010*/ 	.short	0x0002
        /*0012*/ 	.short	0x0010
        /*0014*/ 	.byte	0x00, 0xf0, 0x11, 0x00


	//----- nvinfo : EIATTR_KPARAM_INFO
	.align		4
.L_49:
        /*0018*/ 	.byte	0x04, 0x17
        /*001a*/ 	.short	(.L_51 - .L_50)
.L_50:
        /*001c*/ 	.word	0x00000000
        /*0020*/ 	.short	0x0001
        /*0022*/ 	.short	0x0008
        /*0024*/ 	.byte	0x00, 0xf5, 0x21, 0x00


	//----- nvinfo : EIATTR_KPARAM_INFO
	.align		4
.L_51:
        /*0028*/ 	.byte	0x04, 0x17
        /*002a*/ 	.short	(.L_53 - .L_52)
.L_52:
        /*002c*/ 	.word	0x00000000
        /*0030*/ 	.short	0x0000
        /*0032*/ 	.short	0x0000
        /*0034*/ 	.byte	0x00, 0xf5, 0x21, 0x00


	//----- nvinfo : EIATTR_SPARSE_MMA_MASK
	.align		4
.L_53:
        /*0038*/ 	.byte	0x03, 0x50
        /*003a*/ 	.short	0x0000


	//----- nvinfo : EIATTR_MAXREG_COUNT
	.align		4
        /*003c*/ 	.byte	0x03, 0x1b
        /*003e*/ 	.short	0x00ff


	//----- nvinfo : EIATTR_NUM_BARRIERS
	.align		4
        /*0040*/ 	.byte	0x02, 0x4c
        /*0042*/ 	.byte	0x01
	.zero		1


	//----- nvinfo : EIATTR_MERCURY_ISA_VERSION
	.align		4
        /*0044*/ 	.byte	0x03, 0x5f
        /*0046*/ 	.short	0x0101


	//----- nvinfo : EIATTR_INT_WARP_WIDE_INSTR_OFFSETS
	.align		4
        /*0048*/ 	.byte	0x04, 0x31
        /*004a*/ 	.short	(.L_55 - .L_54)


	//   ....[0]....
.L_54:
        /*004c*/ 	.word	0x00000740


	//----- nvinfo : EIATTR_VRC_CTA_INIT_COUNT
	.align		4
.L_55:
        /*0050*/ 	.byte	0x02, 0x4a
	.zero		1
	.zero		1


	//----- nvinfo : EIATTR_EXIT_INSTR_OFFSETS
	.align		4
        /*0054*/ 	.byte	0x04, 0x1c
        /*0056*/ 	.short	(.L_57 - .L_56)


	//   ....[0]....
.L_56:
        /*0058*/ 	.word	0x000008e0


	//----- nvinfo : EIATTR_CRS_STACK_SIZE
	.align		4
.L_57:
        /*005c*/ 	.byte	0x04, 0x1e
        /*005e*/ 	.short	(.L_59 - .L_58)
.L_58:
        /*0060*/ 	.word	0x00000000


	//----- nvinfo : EIATTR_CBANK_PARAM_SIZE
	.align		4
.L_59:
        /*0064*/ 	.byte	0x03, 0x19
        /*0066*/ 	.short	0x0014


	//----- nvinfo : EIATTR_PARAM_CBANK
	.align		4
        /*0068*/ 	.byte	0x04, 0x0a
        /*006a*/ 	.short	(.L_61 - .L_60)
	.align		4
.L_60:
        /*006c*/ 	.word	index@(.nv.constant0._Z12sharedBucketPiS_i)
        /*0070*/ 	.short	0x0380
        /*0072*/ 	.short	0x0014


	//----- nvinfo : EIATTR_SW_WAR
	.align		4
.L_61:
        /*0074*/ 	.byte	0x04, 0x36
        /*0076*/ 	.short	(.L_63 - .L_62)
.L_62:
        /*0078*/ 	.word	0x00000008
.L_63:


//--------------------- .nv.callgraph             --------------------------
	.section	.nv.callgraph,"",@"SHT_CUDA_CALLGRAPH"
	.align	4
	.sectionentsize	8
	.align		4
        /*0000*/ 	.word	0x00000000
	.align		4
        /*0004*/ 	.word	0xffffffff
	.align		4
        /*0008*/ 	.word	0x00000000
	.align		4
        /*000c*/ 	.word	0xfffffffe
	.align		4
        /*0010*/ 	.word	0x00000000
	.align		4
        /*0014*/ 	.word	0xfffffffd
	.align		4
        /*0018*/ 	.word	0x00000000
	.align		4
        /*001c*/ 	.word	0xfffffffc


//--------------------- .text._Z7prescanPii       --------------------------
	.section	.text._Z7prescanPii,"ax",@progbits
	.align	128
        .global         _Z7prescanPii
        .type           _Z7prescanPii,@function
        .size           _Z7prescanPii,(.L_x_15 - _Z7prescanPii)
        .other          _Z7prescanPii,@"STO_CUDA_ENTRY STV_DEFAULT"
_Z7prescanPii:
.text._Z7prescanPii:
[----:B------:R-:W-:Y:S01]  /*0000*/  LDC R1, c[0x0][0x37c] ;  /* 0x0000df00ff017b82 */ /* 0x000fe20000000800 */
[----:B------:R-:W0:Y:S07]  /*0010*/  S2R R0, SR_TID.X ;  /* 0x0000000000007919 */ /* 0x000e2e0000002100 */
[----:B------:R-:W0:Y:S08]  /*0020*/  S2UR UR4, SR_CTAID.X ;  /* 0x00000000000479c3 */ /* 0x000e300000002500 */
[----:B------:R-:W0:Y:S08]  /*0030*/  LDC R11, c[0x0][0x360] ;  /* 0x0000d800ff0b7b82 */ /* 0x000e300000000800 */
[----:B------:R-:W1:Y:S01]  /*0040*/  LDC.64 R4, c[0x0][0x380] ;  /* 0x0000e000ff047b82 */ /* 0x000e620000000a00 */
[----:B0-----:R-:W-:Y:S01]  /*0050*/  IMAD R11, R11, UR4, R0 ;  /* 0x000000040b0b7c24 */ /* 0x001fe2000f8e0200 */
[----:B------:R-:W0:Y:S04]  /*0060*/  LDCU.64 UR4, c[0x0][0x358] ;  /* 0x00006b00ff0477ac */ /* 0x000e280008000a00 */
[C---:B------:R-:W-:Y:S01]  /*0070*/  IADD3 R7, PT, PT, R11.reuse, -0x1, RZ ;  /* 0xffffffff0b077810 */ /* 0x040fe20007ffe0ff */
[----:B-1----:R-:W-:-:S03]  /*0080*/  IMAD.WIDE.U32 R2, R11, 0x4, R4 ;  /* 0x000000040b027825 */ /* 0x002fc600078e0004 */
[----:B------:R-:W-:-:S13]  /*0090*/  ISETP.GT.U32.AND P1, PT, R7, 0x8, PT ;  /* 0x000000080700780c */ /* 0x000fda0003f24070 */
[----:B------:R-:W-:Y:S01]  /*00a0*/  @!P1 IMAD.WIDE.U32 R6, R7, 0x4, R4 ;  /* 0x0000000407069825 */ /* 0x000fe200078e0004 */
[----:B0-----:R-:W2:Y:S05]  /*00b0*/  @!P1 LDG.E R9, desc[UR4][R2.64] ;  /* 0x0000000402099981 */ /* 0x001eaa000c1e1900 */
[----:B------:R-:W2:Y:S01]  /*00c0*/  @!P1 LDG.E R6, desc[UR4][R6.64] ;  /* 0x0000000406069981 */ /* 0x000ea2000c1e1900 */
[----:B------:R-:W-:-:S05]  /*00d0*/  VIADD R15, R11, 0xfffffffe ;  /* 0xfffffffe0b0f7836 */ /* 0x000fca0000000000 */
[----:B------:R-:W-:Y:S02]  /*00e0*/  ISETP.GT.U32.AND P0, PT, R15, 0x7, PT ;  /* 0x000000070f00780c */ /* 0x000fe40003f04070 */
[----:B--2---:R-:W-:-:S11]  /*00f0*/  @!P1 IADD3 R13, PT, PT, R6, R9, RZ ;  /* 0x00000009060d9210 */ /* 0x004fd60007ffe0ff */
[----:B------:R-:W-:Y:S01]  /*0100*/  @!P0 IMAD.WIDE.U32 R8, R15, 0x4, R4 ;  /* 0x000000040f088825 */ /* 0x000fe200078e0004 */
[----:B------:R0:W-:Y:S01]  /*0110*/  @!P1 STG.E desc[UR4][R2.64], R13 ;  /* 0x0000000d02009986 */ /* 0x0001e2000c101904 */
[----:B------:R-:W-:Y:S06]  /*0120*/  BAR.SYNC.DEFER_BLOCKING 0x0 ;  /* 0x0000000000007b1d */ /* 0x000fec0000010000 */
[----:B------:R-:W2:Y:S04]  /*0130*/  @!P0 LDG.E R8, desc[UR4][R8.64] ;  /* 0x0000000408088981 */ /* 0x000ea8000c1e1900 */
[----:B------:R-:W2:Y:S01]  /*0140*/  @!P0 LDG.E R15, desc[UR4][R2.64] ;  /* 0x00000004020f8981 */ /* 0x000ea2000c1e1900 */
[----:B------:R-:W-:-:S05]  /*0150*/  VIADD R17, R11, 0xfffffffc ;  /* 0xfffffffc0b117836 */ /* 0x000fca0000000000 */
[----:B------:R-:W-:-:S13]  /*0160*/  ISETP.GT.U32.AND P1, PT, R17, 0x5, PT ;  /* 0x000000051100780c */ /* 0x000fda0003f24070 */
[----:B------:R-:W-:Y:S01]  /*0170*/  @!P1 IMAD.WIDE.U32 R6, R17, 0x4, R4 ;  /* 0x0000000411069825 */ /* 0x000fe200078e0004 */
[----:B--2---:R-:W-:-:S05]  /*0180*/  @!P0 IADD3 R15, PT, PT, R8, R15, RZ ;  /* 0x0000000f080f8210 */ /* 0x004fca0007ffe0ff */
[----:B------:R-:W-:Y:S01]  /*0190*/  @!P0 STG.E desc[UR4][R2.64], R15 ;  /* 0x0000000f02008986 */ /* 0x000fe2000c101904 */
[----:B------:R-:W-:Y:S06]  /*01a0*/  BAR.SYNC.DEFER_BLOCKING 0x0 ;  /* 0x0000000000007b1d */ /* 0x000fec0000010000 */
[----:B------:R-:W2:Y:S04]  /*01b0*/  @!P1 LDG.E R6, desc[UR4][R6.64] ;  /* 0x0000000406069981 */ /* 0x000ea8000c1e1900 */
[----:B0-----:R-:W2:Y:S01]  /*01c0*/  @!P1 LDG.E R13, desc[UR4][R2.64] ;  /* 0x00000004020d9981 */ /* 0x001ea2000c1e1900 */
[----:B------:R-:W-:-:S04]  /*01d0*/  LOP3.LUT R0, R11, 0xfffffffe, RZ, 0xc0, !PT ;  /* 0xfffffffe0b007812 */ /* 0x000fc800078ec0ff */
[----:B------:R-:W-:-:S13]  /*01e0*/  ISETP.NE.AND P0, PT, R0, 0x8, PT ;  /* 0x000000080000780c */ /* 0x000fda0003f05270 */
[----:B------:R-:W-:-:S04]  /*01f0*/  @!P0 VIADD R11, R11, 0xfffffff8 ;  /* 0xfffffff80b0b8836 */ /* 0x000fc80000000000 */
[----:B------:R-:W-:Y:S01]  /*0200*/  @!P0 IMAD.WIDE.U32 R4, R11, 0x4, R4 ;  /* 0x000000040b048825 */ /* 0x000fe200078e0004 */
[----:B--2---:R-:W-:-:S05]  /*0210*/  @!P1 IADD3 R13, PT, PT, R6, R13, RZ ;  /* 0x0000000d060d9210 */ /* 0x004fca0007ffe0ff */
[----:B------:R-:W-:Y:S01]  /*0220*/  @!P1 STG.E desc[UR4][R2.64], R13 ;  /* 0x0000000d02009986 */ /* 0x000fe2000c101904 */
[----:B------:R-:W-:Y:S06]  /*0230*/  BAR.SYNC.DEFER_BLOCKING 0x0 ;  /* 0x0000000000007b1d */ /* 0x000fec0000010000 */
[----:B------:R-:W2:Y:S04]  /*0240*/  @!P0 LDG.E R4, desc[UR4][R4.64] ;  /* 0x0000000404048981 */ /* 0x000ea8000c1e1900 */
[----:B------:R-:W2:Y:S02]  /*0250*/  @!P0 LDG.E R9, desc[UR4][R2.64] ;  /* 0x0000000402098981 */ /* 0x000ea4000c1e1900 */
[----:B--2---:R-:W-:-:S05]  /*0260*/  @!P0 IADD3 R9, PT, PT, R4, R9, RZ ;  /* 0x0000000904098210 */ /* 0x004fca0007ffe0ff */
[----:B------:R-:W-:Y:S01]  /*0270*/  @!P0 STG.E desc[UR4][R2.64], R9 ;  /* 0x0000000902008986 */ /* 0x000fe2000c101904 */
[----:B------:R-:W-:Y:S06]  /*0280*/  BAR.SYNC.DEFER_BLOCKING 0x0 ;  /* 0x0000000000007b1d */ /* 0x000fec0000010000 */
[----:B------:R-:W-:Y:S05]  /*0290*/  EXIT ;  /* 0x000000000000794d */ /* 0x000fea0003800000 */
.L_x_0:
[----:B------:R-:W-:-:S00]  /*02a0*/  BRA `(.L_x_0) ;  /* 0xfffffffc00fc7947 */ /* 0x000fc0000383ffff */
[----:B------:R-:W-:-:S00]  /*02b0*/  NOP ;  /* 0x0000000000007918 */ /* 0x000fc00000000000 */
        /* <DEDUP_REMOVED lines=12> */
.L_x_15:


//--------------------- .text._Z6bucketPiS_i      --------------------------
	.section	.text._Z6bucketPiS_i,"ax",@progbits
	.align	128
        .global         _Z6bucketPiS_i
        .type           _Z6bucketPiS_i,@function
        .size           _Z6bucketPiS_i,(.L_x_16 - _Z6bucketPiS_i)
        .other          _Z6bucketPiS_i,@"STO_CUDA_ENTRY STV_DEFAULT"
_Z6bucketPiS_i:
.text._Z6bucketPiS_i:
[----:B------:R-:W-:Y:S01]  /*0000*/  LDC R1, c[0x0][0x37c] ;  /* 0x0000df00ff017b82 */ /* 0x000fe20000000800 */
[----:B------:R-:W0:Y:S07]  /*0010*/  S2R R7, SR_TID.X ;  /* 0x0000000000077919 */ /* 0x000e2e0000002100 */
[----:B------:R-:W0:Y:S01]  /*0020*/  S2UR UR4, SR_CTAID.X ;  /* 0x00000000000479c3 */ /* 0x000e220000002500 */
[----:B------:R-:W1:Y:S07]  /*0030*/  LDCU UR6, c[0x0][0x390] ;  /* 0x00007200ff0677ac */ /* 0x000e6e0008000800 */
[----:B------:R-:W0:Y:S01]  /*0040*/  LDC R0, c[0x0][0x360] ;  /* 0x0000d800ff007b82 */ /* 0x000e220000000800 */
[----:B------:R-:W2:Y:S01]  /*0050*/  LDCU UR5, c[0x0][0x370] ;  /* 0x00006e00ff0577ac */ /* 0x000ea20008000800 */
[----:B0-----:R-:W-:-:S02]  /*0060*/  IMAD R7, R0, UR4, R7 ;  /* 0x0000000400077c24 */ /* 0x001fc4000f8e0207 */
[----:B--2---:R-:W-:-:S03]  /*0070*/  IMAD R0, R0, UR5, RZ ;  /* 0x0000000500007c24 */ /* 0x004fc6000f8e02ff */
[----:B-1----:R-:W-:-:S13]  /*0080*/  ISETP.GE.AND P0, PT, R7, UR6, PT ;  /* 0x0000000607007c0c */ /* 0x002fda000bf06270 */
[----:B------:R-:W-:Y:S05]  /*0090*/  @P0 EXIT ;  /* 0x000000000000094d */ /* 0x000fea0003800000 */
[----:B------:R-:W0:Y:S01]  /*00a0*/  I2F.U32.RP R8, R0 ;  /* 0x0000000000087306 */ /* 0x000e220000209000 */
[C---:B------:R-:W-:Y:S01]  /*00b0*/  IADD3 R4, PT, PT, R0.reuse, R7, RZ ;  /* 0x0000000700047210 */ /* 0x040fe20007ffe0ff */
[----:B------:R-:W-:Y:S01]  /*00c0*/  IMAD.MOV R9, RZ, RZ, -R0 ;  /* 0x000000ffff097224 */ /* 0x000fe200078e0a00 */
[----:B------:R-:W-:Y:S01]  /*00d0*/  ISETP.NE.U32.AND P2, PT, R0, RZ, PT ;  /* 0x000000ff0000720c */ /* 0x000fe20003f45070 */
[----:B------:R-:W1:Y:S01]  /*00e0*/  LDCU.64 UR4, c[0x0][0x358] ;  /* 0x00006b00ff0477ac */ /* 0x000e620008000a00 */
[C---:B------:R-:W-:Y:S01]  /*00f0*/  ISETP.GE.AND P0, PT, R4.reuse, UR6, PT ;  /* 0x0000000604007c0c */ /* 0x040fe2000bf06270 */
[----:B------:R-:W-:Y:S01]  /*0100*/  BSSY.RECONVERGENT B0, `(.L_x_1) ;  /* 0x000002b000007945 */ /* 0x000fe20003800200 */
[----:B------:R-:W-:Y:S02]  /*0110*/  VIMNMX R5, PT, PT, R4, UR6, !PT ;  /* 0x0000000604057c48 */ /* 0x000fe4000ffe0100 */
[----:B------:R-:W-:-:S04]  /*0120*/  SEL R6, RZ, 0x1, P0 ;  /* 0x00000001ff067807 */ /* 0x000fc80000000000 */
[----:B------:R-:W-:Y:S01]  /*0130*/  IADD3 R5, PT, PT, R5, -R4, -R6 ;  /* 0x8000000405057210 */ /* 0x000fe20007ffe806 */
[----:B0-----:R-:W0:Y:S02]  /*0140*/  MUFU.RCP R8, R8 ;  /* 0x0000000800087308 */ /* 0x001e240000001000 */
[----:B0-----:R-:W-:-:S06]  /*0150*/  VIADD R2, R8, 0xffffffe ;  /* 0x0ffffffe08027836 */ /* 0x001fcc0000000000 */
[----:B------:R0:W2:Y:S02]  /*0160*/  F2I.FTZ.U32.TRUNC.NTZ R3, R2 ;  /* 0x0000000200037305 */ /* 0x0000a4000021f000 */
[----:B0-----:R-:W-:Y:S02]  /*0170*/  IMAD.MOV.U32 R2, RZ, RZ, RZ ;  /* 0x000000ffff027224 */ /* 0x001fe400078e00ff */
[----:B--2---:R-:W-:-:S04]  /*0180*/  IMAD R9, R9, R3, RZ ;  /* 0x0000000309097224 */ /* 0x004fc800078e02ff */
[----:B------:R-:W-:-:S06]  /*0190*/  IMAD.HI.U32 R8, R3, R9, R2 ;  /* 0x0000000903087227 */ /* 0x000fcc00078e0002 */
[----:B------:R-:W-:-:S04]  /*01a0*/  IMAD.HI.U32 R9, R8, R5, RZ ;  /* 0x0000000508097227 */ /* 0x000fc800078e00ff */
[----:B------:R-:W-:-:S04]  /*01b0*/  IMAD.MOV R2, RZ, RZ, -R9 ;  /* 0x000000ffff027224 */ /* 0x000fc800078e0a09 */
[----:B------:R-:W-:Y:S02]  /*01c0*/  IMAD R5, R0, R2, R5 ;  /* 0x0000000200057224 */ /* 0x000fe400078e0205 */
[----:B------:R-:W0:Y:S03]  /*01d0*/  LDC.64 R2, c[0x0][0x388] ;  /* 0x0000e200ff027b82 */ /* 0x000e260000000a00 */
[----:B------:R-:W-:-:S13]  /*01e0*/  ISETP.GE.U32.AND P0, PT, R5, R0, PT ;  /* 0x000000000500720c */ /* 0x000fda0003f06070 */
[----:B------:R-:W-:Y:S01]  /*01f0*/  @P0 IADD3 R5, PT, PT, -R0, R5, RZ ;  /* 0x0000000500050210 */ /* 0x000fe20007ffe1ff */
[----:B------:R-:W-:-:S03]  /*0200*/  @P0 VIADD R9, R9, 0x1 ;  /* 0x0000000109090836 */ /* 0x000fc60000000000 */
[----:B------:R-:W-:Y:S02]  /*0210*/  ISETP.GE.U32.AND P1, PT, R5, R0, PT ;  /* 0x000000000500720c */ /* 0x000fe40003f26070 */
[----:B------:R-:W2:Y:S11]  /*0220*/  LDC.64 R4, c[0x0][0x380] ;  /* 0x0000e000ff047b82 */ /* 0x000eb60000000a00 */
[----:B------:R-:W-:-:S02]  /*0230*/  @P1 IADD3 R9, PT, PT, R9, 0x1, RZ ;  /* 0x0000000109091810 */ /* 0x000fc40007ffe0ff */
[----:B------:R-:W-:-:S05]  /*0240*/  @!P2 LOP3.LUT R9, RZ, R0, RZ, 0x33, !PT ;  /* 0x00000000ff09a212 */ /* 0x000fca00078e33ff */
[----:B------:R-:W-:-:S05]  /*0250*/  IMAD.IADD R6, R6, 0x1, R9 ;  /* 0x0000000106067824 */ /* 0x000fca00078e0209 */
[C---:B------:R-:W-:Y:S02]  /*0260*/  LOP3.LUT R8, R6.reuse, 0x3, RZ, 0xc0, !PT ;  /* 0x0000000306087812 */ /* 0x040fe400078ec0ff */
[----:B------:R-:W-:Y:S02]  /*0270*/  ISETP.GE.U32.AND P1, PT, R6, 0x3, PT ;  /* 0x000000030600780c */ /* 0x000fe40003f26070 */
[----:B------:R-:W-:-:S13]  /*0280*/  ISETP.NE.AND P0, PT, R8, 0x3, PT ;  /* 0x000000030800780c */ /* 0x000fda0003f05270 */
[----:B01----:R-:W-:Y:S05]  /*0290*/  @!P0 BRA `(.L_x_2) ;  /* 0x0000000000448947 */ /* 0x003fea0003800000 */
[----:B------:R-:W0:Y:S01]  /*02a0*/  LDC.64 R8, c[0x0][0x380] ;  /* 0x0000e000ff087b82 */ /* 0x000e220000000a00 */
[----:B------:R-:W-:-:S04]  /*02b0*/  IADD3 R6, PT, PT, R6, 0x1, RZ ;  /* 0x0000000106067810 */ /* 0x000fc80007ffe0ff */
[----:B------:R-:W-:-:S03]  /*02c0*/  LOP3.LUT R6, R6, 0x3, RZ, 0xc0, !PT ;  /* 0x0000000306067812 */ /* 0x000fc600078ec0ff */
[----:B------:R-:W1:Y:S02]  /*02d0*/  LDC.64 R10, c[0x0][0x388] ;  /* 0x0000e200ff0a7b82 */ /* 0x000e640000000a00 */
[----:B------:R-:W-:-:S07]  /*02e0*/  IMAD.MOV R6, RZ, RZ, -R6 ;  /* 0x000000ffff067224 */ /* 0x000fce00078e0a06 */
.L_x_3:
[----:B0-----:R-:W-:-:S06]  /*02f0*/  IMAD.WIDE R12, R7, 0x4, R8 ;  /* 0x00000004070c7825 */ /* 0x001fcc00078e0208 */
[----:B---3--:R-:W3:Y:S01]  /*0300*/  LDG.E R12, desc[UR4][R12.64] ;  /* 0x000000040c0c7981 */ /* 0x008ee2000c1e1900 */
[----:B------:R-:W-:Y:S02]  /*0310*/  VIADD R6, R6, 0x1 ;  /* 0x0000000106067836 */ /* 0x000fe40000000000 */
[----:B------:R-:W-:-:S03]  /*0320*/  HFMA2 R17, -RZ, RZ, 0, 5.9604644775390625e-08 ;  /* 0x00000001ff117431 */ /* 0x000fc600000001ff */
[----:B------:R-:W-:Y:S02]  /*0330*/  ISETP.NE.AND P0, PT, R6, RZ, PT ;  /* 0x000000ff0600720c */ /* 0x000fe40003f05270 */
[----:B------:R-:W-:Y:S01]  /*0340*/  IADD3 R7, PT, PT, R0, R7, RZ ;  /* 0x0000000700077210 */ /* 0x000fe20007ffe0ff */
[----:B---3--:R-:W-:-:S05]  /*0350*/  IMAD.HI R14, R12, 0x51eb851f, RZ ;  /* 0x51eb851f0c0e7827 */ /* 0x008fca00078e02ff */
[----:B------:R-:W-:-:S04]  /*0360*/  SHF.R.U32.HI R15, RZ, 0x1f, R14 ;  /* 0x0000001fff0f7819 */ /* 0x000fc8000001160e */
[----:B------:R-:W-:-:S05]  /*0370*/  LEA.HI.SX32 R15, R14, R15, 0x1b ;  /* 0x0000000f0e0f7211 */ /* 0x000fca00078fdaff */
[----:B-1----:R-:W-:-:S05]  /*0380*/  IMAD.WIDE R14, R15, 0x4, R10 ;  /* 0x000000040f0e7825 */ /* 0x002fca00078e020a */
[----:B------:R3:W-:Y:S01]  /*0390*/  REDG.E.ADD.STRONG.GPU desc[UR4][R14.64], R17 ;  /* 0x000000110e00798e */ /* 0x0007e2000c12e104 */
[----:B------:R-:W-:Y:S05]  /*03a0*/  @P0 BRA `(.L_x_3) ;  /* 0xfffffffc00d00947 */ /* 0x000fea000383ffff */
.L_x_2:
[----:B------:R-:W-:Y:S05]  /*03b0*/  BSYNC.RECONVERGENT B0 ;  /* 0x0000000000007941 */ /* 0x000fea0003800200 */
.L_x_1:
[----:B------:R-:W-:Y:S05]  /*03c0*/  @!P1 EXIT ;  /* 0x000000000000994d */ /* 0x000fea0003800000 */
.L_x_4:
[----:B0-2---:R-:W-:-:S05]  /*03d0*/  IMAD.WIDE R12, R7, 0x4, R4 ;  /* 0x00000004070c7825 */ /* 0x005fca00078e0204 */
[----:B------:R-:W2:Y:S01]  /*03e0*/  LDG.E R6, desc[UR4][R12.64] ;  /* 0x000000040c067981 */ /* 0x000ea2000c1e1900 */
[----:B------:R-:W-:-:S04]  /*03f0*/  IMAD.WIDE R10, R0, 0x4, R12 ;  /* 0x00000004000a7825 */ /* 0x000fc800078e020c */
[----:B--2---:R-:W-:-:S05]  /*0400*/  IMAD.HI R6, R6, 0x51eb851f, RZ ;  /* 0x51eb851f06067827 */ /* 0x004fca00078e02ff */
[----:B------:R-:W-:-:S04]  /*0410*/  SHF.R.U32.HI R9, RZ, 0x1f, R6 ;  /* 0x0000001fff097819 */ /* 0x000fc80000011606 */
[----:B------:R-:W-:Y:S01]  /*0420*/  LEA.HI.SX32 R9, R6, R9, 0x1b ;  /* 0x0000000906097211 */ /* 0x000fe200078fdaff */
[----:B------:R-:W-:-:S04]  /*0430*/  IMAD.MOV.U32 R6, RZ, RZ, 0x1 ;  /* 0x00000001ff067424 */ /* 0x000fc800078e00ff */
[----:B------:R-:W-:-:S05]  /*0440*/  IMAD.WIDE R8, R9, 0x4, R2 ;  /* 0x0000000409087825 */ /* 0x000fca00078e0202 */
[----:B------:R0:W-:Y:S04]  /*0450*/  REDG.E.ADD.STRONG.GPU desc[UR4][R8.64], R6 ;  /* 0x000000060800798e */ /* 0x0001e8000c12e104 */
[----:B---3--:R-:W2:Y:S02]  /*0460*/  LDG.E R14, desc[UR4][R10.64] ;  /* 0x000000040a0e7981 */ /* 0x008ea4000c1e1900 */
[----:B--2---:R-:W-:-:S05]  /*0470*/  IMAD.HI R14, R14, 0x51eb851f, RZ ;  /* 0x51eb851f0e0e7827 */ /* 0x004fca00078e02ff */
[----:B------:R-:W-:-:S04]  /*0480*/  SHF.R.U32.HI R15, RZ, 0x1f, R14 ;  /* 0x0000001fff0f7819 */ /* 0x000fc8000001160e */
[----:B------:R-:W-:Y:S01]  /*0490*/  LEA.HI.SX32 R13, R14, R15, 0x1b ;  /* 0x0000000f0e0d7211 */ /* 0x000fe200078fdaff */
[----:B------:R-:W-:-:S04]  /*04a0*/  IMAD.WIDE R14, R0, 0x4, R10 ;  /* 0x00000004000e7825 */ /* 0x000fc800078e020a */
[----:B------:R-:W-:-:S05]  /*04b0*/  IMAD.WIDE R12, R13, 0x4, R2 ;  /* 0x000000040d0c7825 */ /* 0x000fca00078e0202 */
[----:B------:R1:W-:Y:S04]  /*04c0*/  REDG.E.ADD.STRONG.GPU desc[UR4][R12.64], R6 ;  /* 0x000000060c00798e */ /* 0x0003e8000c12e104 */
[----:B------:R-:W2:Y:S01]  /*04d0*/  LDG.E R16, desc[UR4][R14.64] ;  /* 0x000000040e107981 */ /* 0x000ea2000c1e1900 */
[----:B------:R-:W-:-:S04]  /*04e0*/  IMAD.WIDE R10, R0, 0x4, R14 ;  /* 0x00000004000a7825 */ /* 0x000fc800078e020e */
[----:B--2---:R-:W-:-:S05]  /*04f0*/  IMAD.HI R16, R16, 0x51eb851f, RZ ;  /* 0x51eb851f10107827 */ /* 0x004fca00078e02ff */
[----:B------:R-:W-:-:S04]  /*0500*/  SHF.R.U32.HI R17, RZ, 0x1f, R16 ;  /* 0x0000001fff117819 */ /* 0x000fc80000011610 */
[----:B0-----:R-:W-:-:S05]  /*0510*/  LEA.HI.SX32 R9, R16, R17, 0x1b ;  /* 0x0000001110097211 */ /* 0x001fca00078fdaff */
[----:B------:R-:W-:-:S05]  /*0520*/  IMAD.WIDE R8, R9, 0x4, R2 ;  /* 0x0000000409087825 */ /* 0x000fca00078e0202 */
[----:B------:R0:W-:Y:S04]  /*0530*/  REDG.E.ADD.STRONG.GPU desc[UR4][R8.64], R6 ;  /* 0x000000060800798e */ /* 0x0001e8000c12e104 */
[----:B------:R-:W2:Y:S01]  /*0540*/  LDG.E R10, desc[UR4][R10.64] ;  /* 0x000000040a0a7981 */ /* 0x000ea2000c1e1900 */
[----:B------:R-:W-:-:S04]  /*0550*/  LEA R7, R0, R7, 0x2 ;  /* 0x0000000700077211 */ /* 0x000fc800078e10ff */
[----:B------:R-:W-:Y:S01]  /*0560*/  ISETP.GE.AND P0, PT, R7, UR6, PT ;  /* 0x0000000607007c0c */ /* 0x000fe2000bf06270 */
[----:B--2---:R-:W-:-:S05]  /*0570*/  IMAD.HI R16, R10, 0x51eb851f, RZ ;  /* 0x51eb851f0a107827 */ /* 0x004fca00078e02ff */
[----:B------:R-:W-:-:S04]  /*0580*/  SHF.R.U32.HI R17, RZ, 0x1f, R16 ;  /* 0x0000001fff117819 */ /* 0x000fc80000011610 */
[----:B-1----:R-:W-:-:S05]  /*0590*/  LEA.HI.SX32 R13, R16, R17, 0x1b ;  /* 0x00000011100d7211 */ /* 0x002fca00078fdaff */
[----:B------:R-:W-:-:S05]  /*05a0*/  IMAD.WIDE R12, R13, 0x4, R2 ;  /* 0x000000040d0c7825 */ /* 0x000fca00078e0202 */
[----:B------:R0:W-:Y:S01]  /*05b0*/  REDG.E.ADD.STRONG.GPU desc[UR4][R12.64], R6 ;  /* 0x000000060c00798e */ /* 0x0001e2000c12e104 */
[----:B------:R-:W-:Y:S05]  /*05c0*/  @!P0 BRA `(.L_x_4) ;  /* 0xfffffffc00808947 */ /* 0x000fea000383ffff */
[----:B------:R-:W-:Y:S05]  /*05d0*/  EXIT ;  /* 0x000000000000794d */ /* 0x000fea0003800000 */
.L_x_5:
        /* <DEDUP_REMOVED lines=10> */
.L_x_16:


//--------------------- .text._Z12sharedBucketPiS_i --------------------------
	.section	.text._Z12sharedBucketPiS_i,"ax",@progbits
	.align	128
        .global         _Z12sharedBucketPiS_i
        .type           _Z12sharedBucketPiS_i,@function
        .size           _Z12sharedBucketPiS_i,(.L_x_17 - _Z12sharedBucketPiS_i)
        .other          _Z12sharedBucketPiS_i,@"STO_CUDA_ENTRY STV_DEFAULT"
_Z12sharedBucketPiS_i:
.text._Z12sharedBucketPiS_i:
[----:B------:R-:W-:Y:S01]  /*0000*/  LDC R1, c[0x0][0x37c] ;  /* 0x0000df00ff017b82 */ /* 0x000fe20000000800 */
[----:B------:R-:W0:Y:S07]  /*0010*/  S2R R2, SR_TID.X ;  /* 0x0000000000027919 */ /* 0x000e2e0000002100 */
[----:B------:R-:W0:Y:S01]  /*0020*/  S2UR UR4, SR_CTAID.X ;  /* 0x00000000000479c3 */ /* 0x000e220000002500 */
[----:B------:R-:W1:Y:S01]  /*0030*/  LDCU UR6, c[0x0][0x390] ;  /* 0x00007200ff0677ac */ /* 0x000e620008000800 */
[----:B------:R-:W-:Y:S01]  /*0040*/  BSSY.RECONVERGENT B0, `(.L_x_6) ;  /* 0x000005c000007945 */ /* 0x000fe20003800200 */
[----:B------:R-:W2:Y:S05]  /*0050*/  LDCU.64 UR8, c[0x0][0x358] ;  /* 0x00006b00ff0877ac */ /* 0x000eaa0008000a00 */
[----:B------:R-:W0:Y:S01]  /*0060*/  LDC R5, c[0x0][0x360] ;  /* 0x0000d800ff057b82 */ /* 0x000e220000000800 */
[----:B------:R-:W3:Y:S01]  /*0070*/  LDCU UR5, c[0x0][0x370] ;  /* 0x00006e00ff0577ac */ /* 0x000ee20008000800 */
[----:B0-----:R-:W-:-:S02]  /*0080*/  IMAD R3, R5, UR4, R2 ;  /* 0x0000000405037c24 */ /* 0x001fc4000f8e0202 */
[----:B---3--:R-:W-:-:S03]  /*0090*/  IMAD R0, R5, UR5, RZ ;  /* 0x0000000505007c24 */ /* 0x008fc6000f8e02ff */
[----:B-1----:R-:W-:-:S13]  /*00a0*/  ISETP.GE.AND P0, PT, R3, UR6, PT ;  /* 0x0000000603007c0c */ /* 0x002fda000bf06270 */
[----:B--2---:R-:W-:Y:S05]  /*00b0*/  @P0 BRA `(.L_x_7) ;  /* 0x0000000400500947 */ /* 0x004fea0003800000 */
[----:B------:R-:W0:Y:S01]  /*00c0*/  I2F.U32.RP R9, R0 ;  /* 0x0000000000097306 */ /* 0x000e220000209000 */
[C---:B------:R-:W-:Y:S01]  /*00d0*/  IADD3 R6, PT, PT, R0.reuse, R3, RZ ;  /* 0x0000000300067210 */ /* 0x040fe20007ffe0ff */
[----:B------:R-:W-:Y:S01]  /*00e0*/  IMAD.MOV R11, RZ, RZ, -R0 ;  /* 0x000000ffff0b7224 */ /* 0x000fe200078e0a00 */
[----:B------:R-:W-:Y:S01]  /*00f0*/  ISETP.NE.U32.AND P2, PT, R0, RZ, PT ;  /* 0x000000ff0000720c */ /* 0x000fe20003f45070 */
[----:B------:R-:W-:Y:S01]  /*0100*/  BSSY.RECONVERGENT B1, `(.L_x_8) ;  /* 0x000002b000017945 */ /* 0x000fe20003800200 */
[C---:B------:R-:W-:Y:S02]  /*0110*/  ISETP.GE.AND P0, PT, R6.reuse, UR6, PT ;  /* 0x0000000606007c0c */ /* 0x040fe4000bf06270 */
[----:B------:R-:W-:Y:S02]  /*0120*/  VIMNMX R7, PT, PT, R6, UR6, !PT ;  /* 0x0000000606077c48 */ /* 0x000fe4000ffe0100 */
[----:B------:R-:W-:-:S04]  /*0130*/  SEL R8, RZ, 0x1, P0 ;  /* 0x00000001ff087807 */ /* 0x000fc80000000000 */
[----:B------:R-:W-:Y:S01]  /*0140*/  IADD3 R7, PT, PT, R7, -R6, -R8 ;  /* 0x8000000607077210 */ /* 0x000fe20007ffe808 */
[----:B0-----:R-:W0:Y:S02]  /*0150*/  MUFU.RCP R9, R9 ;  /* 0x0000000900097308 */ /* 0x001e240000001000 */
[----:B0-----:R-:W-:-:S06]  /*0160*/  VIADD R4, R9, 0xffffffe ;  /* 0x0ffffffe09047836 */ /* 0x001fcc0000000000 */
[----:B------:R0:W1:Y:S02]  /*0170*/  F2I.FTZ.U32.TRUNC.NTZ R5, R4 ;  /* 0x0000000400057305 */ /* 0x000064000021f000 */
[----:B0-----:R-:W-:Y:S02]  /*0180*/  IMAD.MOV.U32 R4, RZ, RZ, RZ ;  /* 0x000000ffff047224 */ /* 0x001fe400078e00ff */
[----:B-1----:R-:W-:-:S04]  /*0190*/  IMAD R11, R11, R5, RZ ;  /* 0x000000050b0b7224 */ /* 0x002fc800078e02ff */
[----:B------:R-:W-:-:S06]  /*01a0*/  IMAD.HI.U32 R10, R5, R11, R4 ;  /* 0x0000000b050a7227 */ /* 0x000fcc00078e0004 */
[----:B------:R-:W-:-:S04]  /*01b0*/  IMAD.HI.U32 R5, R10, R7, RZ ;  /* 0x000000070a057227 */ /* 0x000fc800078e00ff */
[----:B------:R-:W-:-:S04]  /*01c0*/  IMAD.MOV R4, RZ, RZ, -R5 ;  /* 0x000000ffff047224 */ /* 0x000fc800078e0a05 */
[----:B------:R-:W-:-:S05]  /*01d0*/  IMAD R7, R0, R4, R7 ;  /* 0x0000000400077224 */ /* 0x000fca00078e0207 */
[----:B------:R-:W-:-:S13]  /*01e0*/  ISETP.GE.U32.AND P0, PT, R7, R0, PT ;  /* 0x000000000700720c */ /* 0x000fda0003f06070 */
[----:B------:R-:W-:Y:S01]  /*01f0*/  @P0 IADD3 R7, PT, PT, -R0, R7, RZ ;  /* 0x0000000700070210 */ /* 0x000fe20007ffe1ff */
[----:B------:R-:W-:-:S03]  /*0200*/  @P0 VIADD R5, R5, 0x1 ;  /* 0x0000000105050836 */ /* 0x000fc60000000000 */
[----:B------:R-:W-:-:S13]  /*0210*/  ISETP.GE.U32.AND P1, PT, R7, R0, PT ;  /* 0x000000000700720c */ /* 0x000fda0003f26070 */
[----:B------:R-:W-:Y:S01]  /*0220*/  @P1 VIADD R5, R5, 0x1 ;  /* 0x0000000105051836 */ /* 0x000fe20000000000 */
[----:B------:R-:W-:-:S04]  /*0230*/  @!P2 LOP3.LUT R5, RZ, R0, RZ, 0x33, !PT ;  /* 0x00000000ff05a212 */ /* 0x000fc800078e33ff */
[----:B------:R-:W-:-:S04]  /*0240*/  IADD3 R6, PT, PT, R8, R5, RZ ;  /* 0x0000000508067210 */ /* 0x000fc80007ffe0ff */
[C---:B------:R-:W-:Y:S02]  /*0250*/  LOP3.LUT R4, R6.reuse, 0x3, RZ, 0xc0, !PT ;  /* 0x0000000306047812 */ /* 0x040fe400078ec0ff */
[----:B------:R-:W-:Y:S02]  /*0260*/  ISETP.GE.U32.AND P1, PT, R6, 0x3, PT ;  /* 0x000000030600780c */ /* 0x000fe40003f26070 */
[----:B------:R-:W-:-:S13]  /*0270*/  ISETP.NE.AND P0, PT, R4, 0x3, PT ;  /* 0x000000030400780c */ /* 0x000fda0003f05270 */
[----:B------:R-:W-:Y:S05]  /*0280*/  @!P0 BRA `(.L_x_9) ;  /* 0x0000000000488947 */ /* 0x000fea0003800000 */
[----:B------:R-:W0:Y:S01]  /*0290*/  S2R R8, SR_CgaCtaId ;  /* 0x0000000000087919 */ /* 0x000e220000008800 */
[----:B------:R-:W1:Y:S01]  /*02a0*/  LDC.64 R4, c[0x0][0x380] ;  /* 0x0000e000ff047b82 */ /* 0x000e620000000a00 */
[----:B------:R-:W-:Y:S01]  /*02b0*/  VIADD R6, R6, 0x1 ;  /* 0x0000000106067836 */ /* 0x000fe20000000000 */
[----:B------:R-:W-:-:S04]  /*02c0*/  MOV R7, 0x400 ;  /* 0x0000040000077802 */ /* 0x000fc80000000f00 */
[----:B------:R-:W-:Y:S02]  /*02d0*/  LOP3.LUT R6, R6, 0x3, RZ, 0xc0, !PT ;  /* 0x0000000306067812 */ /* 0x000fe400078ec0ff */
[----:B0-----:R-:W-:Y:S02]  /*02e0*/  LEA R11, R8, R7, 0x18 ;  /* 0x00000007080b7211 */ /* 0x001fe400078ec0ff */
[----:B------:R-:W-:-:S07]  /*02f0*/  IADD3 R8, PT, PT, -R6, RZ, RZ ;  /* 0x000000ff06087210 */ /* 0x000fce0007ffe1ff */
.L_x_10:
[----:B-1----:R-:W-:-:S06]  /*0300*/  IMAD.WIDE R6, R3, 0x4, R4 ;  /* 0x0000000403067825 */ /* 0x002fcc00078e0204 */
[----:B------:R-:W2:Y:S01]  /*0310*/  LDG.E R6, desc[UR8][R6.64] ;  /* 0x0000000806067981 */ /* 0x000ea2000c1e1900 */
[----:B------:R-:W-:Y:S01]  /*0320*/  IADD3 R8, PT, PT, R8, 0x1, RZ ;  /* 0x0000000108087810 */ /* 0x000fe20007ffe0ff */
[----:B------:R-:W-:-:S03]  /*0330*/  IMAD.IADD R3, R0, 0x1, R3 ;  /* 0x0000000100037824 */ /* 0x000fc600078e0203 */
[----:B------:R-:W-:Y:S01]  /*0340*/  ISETP.NE.AND P0, PT, R8, RZ, PT ;  /* 0x000000ff0800720c */ /* 0x000fe20003f05270 */
[----:B--2---:R-:W-:-:S05]  /*0350*/  IMAD.HI R9, R6, 0x51eb851f, RZ ;  /* 0x51eb851f06097827 */ /* 0x004fca00078e02ff */
[----:B0-----:R-:W-:-:S04]  /*0360*/  SHF.R.U32.HI R10, RZ, 0x1f, R9 ;  /* 0x0000001fff0a7819 */ /* 0x001fc80000011609 */
[----:B------:R-:W-:-:S05]  /*0370*/  LEA.HI.SX32 R10, R9, R10, 0x1b ;  /* 0x0000000a090a7211 */ /* 0x000fca00078fdaff */
[----:B------:R-:W-:-:S05]  /*0380*/  IMAD R10, R10, 0x4, R11 ;  /* 0x000000040a0a7824 */ /* 0x000fca00078e020b */
[----:B------:R0:W-:Y:S01]  /*0390*/  ATOMS.POPC.INC.32 RZ, [R10+URZ] ;  /* 0x000000000aff7f8c */ /* 0x0001e2000d8000ff */
[----:B------:R-:W-:Y:S05]  /*03a0*/  @P0 BRA `(.L_x_10) ;  /* 0xfffffffc00d40947 */ /* 0x000fea000383ffff */
.L_x_9:
[----:B------:R-:W-:Y:S05]  /*03b0*/  BSYNC.RECONVERGENT B1 ;  /* 0x0000000000017941 */ /* 0x000fea0003800200 */
.L_x_8:
[----:B------:R-:W-:Y:S05]  /*03c0*/  @!P1 BRA `(.L_x_7) ;  /* 0x00000000008c9947 */ /* 0x000fea0003800000 */
[----:B------:R-:W1:Y:S01]  /*03d0*/  S2R R7, SR_CgaCtaId ;  /* 0x0000000000077919 */ /* 0x000e620000008800 */
[----:B------:R-:W2:Y:S01]  /*03e0*/  LDC.64 R4, c[0x0][0x380] ;  /* 0x0000e000ff047b82 */ /* 0x000ea20000000a00 */
[----:B------:R-:W-:-:S04]  /*03f0*/  MOV R6, 0x400 ;  /* 0x0000040000067802 */ /* 0x000fc80000000f00 */
[----:B-1----:R-:W-:-:S07]  /*0400*/  LEA R6, R7, R6, 0x18 ;  /* 0x0000000607067211 */ /* 0x002fce00078ec0ff */
.L_x_11:
[----:B--2---:R-:W-:-:S04]  /*0410*/  IMAD.WIDE R14, R3, 0x4, R4 ;  /* 0x00000004030e7825 */ /* 0x004fc800078e0204 */
[C---:B------:R-:W-:Y:S02]  /*0420*/  IMAD.WIDE R8, R0.reuse, 0x4, R14 ;  /* 0x0000000400087825 */ /* 0x040fe400078e020e */
[----:B------:R-:W2:Y:S02]  /*0430*/  LDG.E R14, desc[UR8][R14.64] ;  /* 0x000000080e0e7981 */ /* 0x000ea4000c1e1900 */
[C---:B0-----:R-:W-:Y:S02]  /*0440*/  IMAD.WIDE R10, R0.reuse, 0x4, R8 ;  /* 0x00000004000a7825 */ /* 0x041fe400078e0208 */
[----:B------:R-:W3:Y:S02]  /*0450*/  LDG.E R8, desc[UR8][R8.64] ;  /* 0x0000000808087981 */ /* 0x000ee4000c1e1900 */
[C---:B------:R-:W-:Y:S02]  /*0460*/  IMAD.WIDE R12, R0.reuse, 0x4, R10 ;  /* 0x00000004000c7825 */ /* 0x040fe400078e020a */
[----:B------:R-:W4:Y:S04]  /*0470*/  LDG.E R10, desc[UR8][R10.64] ;  /* 0x000000080a0a7981 */ /* 0x000f28000c1e1900 */
[----:B------:R-:W5:Y:S01]  /*0480*/  LDG.E R12, desc[UR8][R12.64] ;  /* 0x000000080c0c7981 */ /* 0x000f62000c1e1900 */
[----:B------:R-:W-:-:S04]  /*0490*/  LEA R3, R0, R3, 0x2 ;  /* 0x0000000300037211 */ /* 0x000fc800078e10ff */
[----:B------:R-:W-:Y:S01]  /*04a0*/  ISETP.GE.AND P0, PT, R3, UR6, PT ;  /* 0x0000000603007c0c */ /* 0x000fe2000bf06270 */
[----:B-12---:R-:W-:-:S04]  /*04b0*/  IMAD.HI R7, R14, 0x51eb851f, RZ ;  /* 0x51eb851f0e077827 */ /* 0x006fc800078e02ff */
[----:B---3--:R-:W-:Y:S01]  /*04c0*/  IMAD.HI R17, R8, 0x51eb851f, RZ ;  /* 0x51eb851f08117827 */ /* 0x008fe200078e02ff */
[----:B------:R-:W-:-:S03]  /*04d0*/  SHF.R.U32.HI R16, RZ, 0x1f, R7 ;  /* 0x0000001fff107819 */ /* 0x000fc60000011607 */
[----:B----4-:R-:W-:Y:S01]  /*04e0*/  IMAD.HI R19, R10, 0x51eb851f, RZ ;  /* 0x51eb851f0a137827 */ /* 0x010fe200078e02ff */
[----:B------:R-:W-:-:S03]  /*04f0*/  SHF.R.U32.HI R18, RZ, 0x1f, R17 ;  /* 0x0000001fff127819 */ /* 0x000fc60000011611 */
[----:B-----5:R-:W-:Y:S01]  /*0500*/  IMAD.HI R21, R12, 0x51eb851f, RZ ;  /* 0x51eb851f0c157827 */ /* 0x020fe200078e02ff */
[----:B------:R-:W-:Y:S02]  /*0510*/  SHF.R.U32.HI R20, RZ, 0x1f, R19 ;  /* 0x0000001fff147819 */ /* 0x000fe40000011613 */
[----:B------:R-:W-:Y:S02]  /*0520*/  LEA.HI.SX32 R7, R7, R16, 0x1b ;  /* 0x0000001007077211 */ /* 0x000fe400078fdaff */
[----:B------:R-:W-:Y:S02]  /*0530*/  SHF.R.U32.HI R14, RZ, 0x1f, R21 ;  /* 0x0000001fff0e7819 */ /* 0x000fe40000011615 */
[----:B------:R-:W-:Y:S02]  /*0540*/  LEA.HI.SX32 R17, R17, R18, 0x1b ;  /* 0x0000001211117211 */ /* 0x000fe400078fdaff */
[----:B------:R-:W-:Y:S02]  /*0550*/  LEA.HI.SX32 R19, R19, R20, 0x1b ;  /* 0x0000001413137211 */ /* 0x000fe400078fdaff */
[----:B------:R-:W-:Y:S01]  /*0560*/  LEA.HI.SX32 R21, R21, R14, 0x1b ;  /* 0x0000000e15157211 */ /* 0x000fe200078fdaff */
[----:B------:R-:W-:Y:S01]  /*0570*/  IMAD R17, R17, 0x4, R6 ;  /* 0x0000000411117824 */ /* 0x000fe200078e0206 */
[----:B------:R-:W-:-:S02]  /*0580*/  LEA R7, R7, R6, 0x2 ;  /* 0x0000000607077211 */ /* 0x000fc400078e10ff */
[----:B------:R-:W-:Y:S01]  /*0590*/  LEA R19, R19, R6, 0x2 ;  /* 0x0000000613137211 */ /* 0x000fe200078e10ff */
[----:B------:R-:W-:Y:S02]  /*05a0*/  IMAD R21, R21, 0x4, R6 ;  /* 0x0000000415157824 */ /* 0x000fe400078e0206 */
[----:B------:R1:W-:Y:S04]  /*05b0*/  ATOMS.POPC.INC.32 RZ, [R7+URZ] ;  /* 0x0000000007ff7f8c */ /* 0x0003e8000d8000ff */
[----:B------:R1:W-:Y:S04]  /*05c0*/  ATOMS.POPC.INC.32 RZ, [R17+URZ] ;  /* 0x0000000011ff7f8c */ /* 0x0003e8000d8000ff */
[----:B------:R1:W-:Y:S04]  /*05d0*/  ATOMS.POPC.INC.32 RZ, [R19+URZ] ;  /* 0x0000000013ff7f8c */ /* 0x0003e8000d8000ff */
[----:B------:R1:W-:Y:S01]  /*05e0*/  ATOMS.POPC.INC.32 RZ, [R21+URZ] ;  /* 0x0000000015ff7f8c */ /* 0x0003e2000d8000ff */
[----:B------:R-:W-:Y:S05]  /*05f0*/  @!P0 BRA `(.L_x_11) ;  /* 0xfffffffc00848947 */ /* 0x000fea000383ffff */
.L_x_7:
[----:B------:R-:W-:Y:S05]  /*0600*/  BSYNC.RECONVERGENT B0 ;  /* 0x0000000000007941 */ /* 0x000fea0003800200 */
.L_x_6:
[----:B------:R-:W2:Y:S01]  /*0610*/  S2R R3, SR_TID.Y ;  /* 0x0000000000037919 */ /* 0x000ea20000002200 */
[----:B------:R-:W-:Y:S01]  /*0620*/  BSSY.RECONVERGENT B0, `(.L_x_12) ;  /* 0x000002a000007945 */ /* 0x000fe20003800200 */
[----:B------:R-:W2:Y:S01]  /*0630*/  S2R R0, SR_TID.Z ;  /* 0x0000000000007919 */ /* 0x000ea20000002300 */
[----:B------:R-:W-:Y:S01]  /*0640*/  BAR.SYNC.DEFER_BLOCKING 0x0 ;  /* 0x0000000000007b1d */ /* 0x000fe20000010000 */
[----:B--2---:R-:W-:-:S13]  /*0650*/  LOP3.LUT P0, RZ, R2, R3, R0, 0xfe, !PT ;  /* 0x0000000302ff7212 */ /* 0x004fda000780fe00 */
[----:B------:R-:W-:Y:S05]  /*0660*/  @P0 BRA `(.L_x_13) ;  /* 0x0000000000940947 */ /* 0x000fea0003800000 */
[----:B------:R-:W2:Y:S01]  /*0670*/  S2UR UR5, SR_CgaCtaId ;  /* 0x00000000000579c3 */ /* 0x000ea20000008800 */
[----:B------:R-:W-:Y:S01]  /*0680*/  UMOV UR4, 0x400 ;  /* 0x0000040000047882 */ /* 0x000fe20000000000 */
[----:B------:R-:W3:Y:S01]  /*0690*/  S2R R0, SR_LANEID ;  /* 0x0000000000007919 */ /* 0x000ee20000000000 */
[----:B------:R-:W4:Y:S05]  /*06a0*/  LDCU.64 UR6, c[0x0][0x388] ;  /* 0x00007100ff0677ac */ /* 0x000f2a0008000a00 */
[----:B------:R-:W5:Y:S01]  /*06b0*/  LDC.64 R14, c[0x0][0x388] ;  /* 0x0000e200ff0e7b82 */ /* 0x000f620000000a00 */
[----:B--2---:R-:W-:Y:S02]  /*06c0*/  ULEA UR4, UR5, UR4, 0x18 ;  /* 0x0000000405047291 */ /* 0x004fe4000f8ec0ff */
[----:B----4-:R-:W-:-:S04]  /*06d0*/  UIADD3 UR5, UP0, UPT, UR6, 0x4, URZ ;  /* 0x0000000406057890 */ /* 0x010fc8000ff1e0ff */
[----:B------:R-:W-:Y:S02]  /*06e0*/  UIADD3.X UR6, UPT, UPT, URZ, UR7, URZ, UP0, !UPT ;  /* 0x00000007ff067290 */ /* 0x000fe400087fe4ff */
[----:B------:R-:W-:Y:S01]  /*06f0*/  IMAD.U32 R2, RZ, RZ, UR5 ;  /* 0x00000005ff027e24 */ /* 0x000fe2000f8e00ff */
[----:B0-----:R-:W0:Y:S03]  /*0700*/  LDS.128 R8, [UR4] ;  /* 0x00000004ff087984 */ /* 0x001e260008000c00 */
[----:B------:R-:W-:Y:S01]  /*0710*/  MOV R3, UR6 ;  /* 0x0000000600037c02 */ /* 0x000fe20008000f00 */
[----:B-1----:R-:W1:Y:S04]  /*0720*/  LDS.128 R4, [UR4+0x10] ;  /* 0x00001004ff047984 */ /* 0x002e680008000c00 */
[----:B------:R-:W2:Y:S01]  /*0730*/  LDS.64 R12, [UR4+0x20] ;  /* 0x00002004ff0c7984 */ /* 0x000ea20008000a00 */
[----:B------:R-:W-:-:S02]  /*0740*/  VOTEU.ANY UR4, UPT, PT ;  /* 0x0000000000047886 */ /* 0x000fc400038e0100 */
[----:B------:R-:W-:Y:S02]  /*0750*/  UFLO.U32 UR10, UR4 ;  /* 0x00000004000a72bd */ /* 0x000fe400080e0000 */
[----:B------:R-:W-:-:S04]  /*0760*/  UPOPC UR4, UR4 ;  /* 0x00000004000472bf */ /* 0x000fc80008000000 */
[----:B---3--:R-:W-:Y:S02]  /*0770*/  ISETP.EQ.U32.AND P0, PT, R0, UR10, PT ;  /* 0x0000000a00007c0c */ /* 0x008fe4000bf02070 */
[----:B0-----:R-:W-:Y:S02]  /*0780*/  IMAD R17, R8, UR4, RZ ;  /* 0x0000000408117c24 */ /* 0x001fe4000f8e02ff */
[----:B------:R-:W-:Y:S02]  /*0790*/  IMAD R9, R9, UR4, RZ ;  /* 0x0000000409097c24 */ /* 0x000fe4000f8e02ff */
[----:B------:R-:W-:-:S07]  /*07a0*/  IMAD R19, R10, UR4, RZ ;  /* 0x000000040a137c24 */ /* 0x000fce000f8e02ff */
[----:B-----5:R3:W-:Y:S01]  /*07b0*/  @P0 REDG.E.ADD.STRONG.GPU desc[UR8][R14.64], R17 ;  /* 0x000000110e00098e */ /* 0x0207e2000c12e108 */
[----:B------:R-:W-:Y:S02]  /*07c0*/  IMAD R11, R11, UR4, RZ ;  /* 0x000000040b0b7c24 */ /* 0x000fe4000f8e02ff */
[----:B-1----:R-:W-:Y:S01]  /*07d0*/  IMAD R21, R4, UR4, RZ ;  /* 0x0000000404157c24 */ /* 0x002fe2000f8e02ff */
[----:B------:R3:W-:Y:S01]  /*07e0*/  @P0 REDG.E.ADD.STRONG.GPU desc[UR8][R2.64], R9 ;  /* 0x000000090200098e */ /* 0x0007e2000c12e108 */
[----:B------:R-:W-:Y:S02]  /*07f0*/  IMAD R5, R5, UR4, RZ ;  /* 0x0000000405057c24 */ /* 0x000fe4000f8e02ff */
[----:B------:R-:W-:Y:S01]  /*0800*/  IMAD R23, R6, UR4, RZ ;  /* 0x0000000406177c24 */ /* 0x000fe2000f8e02ff */
[----:B------:R3:W-:Y:S01]  /*0810*/  @P0 REDG.E.ADD.STRONG.GPU desc[UR8][R2.64+0x4], R19 ;  /* 0x000004130200098e */ /* 0x0007e2000c12e108 */
[----:B------:R-:W-:Y:S02]  /*0820*/  IMAD R7, R7, UR4, RZ ;  /* 0x0000000407077c24 */ /* 0x000fe4000f8e02ff */
[----:B--2---:R-:W-:Y:S01]  /*0830*/  IMAD R25, R12, UR4, RZ ;  /* 0x000000040c197c24 */ /* 0x004fe2000f8e02ff */
[----:B------:R3:W-:Y:S01]  /*0840*/  @P0 REDG.E.ADD.STRONG.GPU desc[UR8][R2.64+0x8], R11 ;  /* 0x0000080b0200098e */ /* 0x0007e2000c12e108 */
[----:B------:R-:W-:-:S03]  /*0850*/  IMAD R13, R13, UR4, RZ ;  /* 0x000000040d0d7c24 */ /* 0x000fc6000f8e02ff */
[----:B------:R3:W-:Y:S04]  /*0860*/  @P0 REDG.E.ADD.STRONG.GPU desc[UR8][R2.64+0xc], R21 ;  /* 0x00000c150200098e */ /* 0x0007e8000c12e108 */
[----:B------:R3:W-:Y:S04]  /*0870*/  @P0 REDG.E.ADD.STRONG.GPU desc[UR8][R2.64+0x10], R5 ;  /* 0x000010050200098e */ /* 0x0007e8000c12e108 */
[----:B------:R3:W-:Y:S04]  /*0880*/  @P0 REDG.E.ADD.STRONG.GPU desc[UR8][R2.64+0x14], R23 ;  /* 0x000014170200098e */ /* 0x0007e8000c12e108 */
[----:B------:R3:W-:Y:S04]  /*0890*/  @P0 REDG.E.ADD.STRONG.GPU desc[UR8][R2.64+0x18], R7 ;  /* 0x000018070200098e */ /* 0x0007e8000c12e108 */
[----:B------:R3:W-:Y:S04]  /*08a0*/  @P0 REDG.E.ADD.STRONG.GPU desc[UR8][R2.64+0x1c], R25 ;  /* 0x00001c190200098e */ /* 0x0007e8000c12e108 */
[----:B------:R3:W-:Y:S02]  /*08b0*/  @P0 REDG.E.ADD.STRONG.GPU desc[UR8][R2.64+0x20], R13 ;  /* 0x0000200d0200098e */ /* 0x0007e4000c12e108 */
.L_x_13:
[----:B------:R-:W-:Y:S05]  /*08c0*/  BSYNC.RECONVERGENT B0 ;  /* 0x0000000000007941 */ /* 0x000fea0003800200 */
.L_x_12:
[----:B------:R-:W-:Y:S06]  /*08d0*/  BAR.SYNC.DEFER_BLOCKING 0x0 ;  /* 0x0000000000007b1d */ /* 0x000fec0000010000 */
[----:B------:R-:W-:Y:S05]  /*08e0*/  EXIT ;  /* 0x000000000000794d */ /* 0x000fea0003800000 */
.L_x_14:
        /* <DEDUP_REMOVED lines=9> */
.L_x_17:


//--------------------- .nv.shared.reserved.0     --------------------------
	.section	.nv.shared.reserved.0,"aw",@nobits
	.weak		__nv_reservedSMEM_offset_0_alias
	.size		__nv_reservedSMEM_offset_0_alias, 0, 64
	.other		__nv_reservedSMEM_offset_0_alias,@"STO_CUDA_RESERVED_SHARED STV_DEFAULT"
__nv_reservedSMEM_offset_0_alias:
	.zero		0
	.zero		64


//--------------------- .nv.shared._Z12sharedBucketPiS_i --------------------------
	.section	.nv.shared._Z12sharedBucketPiS_i,"aw",@nobits
	.sectionflags	@""
	.align	4
.nv.shared._Z12sharedBucketPiS_i:
	.zero		1064


//--------------------- .nv.constant0._Z7prescanPii --------------------------
	.section	.nv.constant0._Z7prescanPii,"a",@progbits
	.sectionflags	@""
	.align	4
.nv.constant0._Z7prescanPii:
	.zero		908


//--------------------- .nv.constant0._Z6bucketPiS_i --------------------------
	.section	.nv.constant0._Z6bucketPiS_i,"a",@progbits
	.sectionflags	@""
	.align	4
.nv.constant0._Z6bucketPiS_i:
	.zero		916


//--------------------- .nv.constant0._Z12sharedBucketPiS_i --------------------------
	.section	.nv.constant0._Z12sharedBucketPiS_i,"a",@progbits
	.sectionflags	@""
	.align	4
.nv.constant0._Z12sharedBucketPiS_i:
	.zero		916


//--------------------- SYMBOLS --------------------------

	.type		.nv.reservedSmem.offset0,@object
	.size		.nv.reservedSmem.offset0,0x4
	.type		.nv.reservedSmem.cap,@object
	.size		.nv.reservedSmem.cap,0x4
